	.headerflags	@"EF_CUDA_TEXMODE_UNIFIED EF_CUDA_64BIT_ADDRESS EF_CUDA_ACCELERATORS EF_CUDA_SM90 EF_CUDA_VIRTUAL_SM(EF_CUDA_SM90)"
	.elftype	@"ET_EXEC"


//--------------------- .nv.info                  --------------------------
	.section	.nv.info,"",@"SHT_CUDA_INFO"
	.align	4


	//----- nvinfo : EIATTR_REGCOUNT
	.align		4
        /*0000*/ 	.byte	0x04, 0x2f
        /*0002*/ 	.short	(.L_3 - .L_2)
	.align		4
.L_2:
        /*0004*/ 	.word	index@(triton_poi_fused__native_batch_norm_legit_no_training_relu_7)
        /*0008*/ 	.word	0x0000001a


	//----- nvinfo : EIATTR_MIN_STACK_SIZE
	.align		4
.L_3:
        /*000c*/ 	.byte	0x04, 0x12
        /*000e*/ 	.short	(.L_5 - .L_4)
	.align		4
.L_4:
        /*0010*/ 	.word	index@(triton_poi_fused__native_batch_norm_legit_no_training_relu_7)
        /*0014*/ 	.word	0x00000000


	//----- nvinfo : EIATTR_FRAME_SIZE
	.align		4
.L_5:
        /*0018*/ 	.byte	0x04, 0x11
        /*001a*/ 	.short	(.L_7 - .L_6)
	.align		4
.L_6:
        /*001c*/ 	.word	index@(triton_poi_fused__native_batch_norm_legit_no_training_relu_7)
        /*0020*/ 	.word	0x00000000


	//----- nvinfo : EIATTR_MIN_STACK_SIZE
	.align		4
.L_7:
        /*0024*/ 	.byte	0x04, 0x12
        /*0026*/ 	.short	(.L_9 - .L_8)
	.align		4
.L_8:
        /*0028*/ 	.word	index@(triton_poi_fused__native_batch_norm_legit_no_training_relu_7)
        /*002c*/ 	.word	0x00000000
.L_9:


//--------------------- .nv.info.triton_poi_fused__native_batch_norm_legit_no_training_relu_7 --------------------------
	.section	.nv.info.triton_poi_fused__native_batch_norm_legit_no_training_relu_7,"",@"SHT_CUDA_INFO"
	.sectionflags	@""
	.align	4


	//----- nvinfo : EIATTR_CUDA_API_VERSION
	.align		4
        /*0000*/ 	.byte	0x04, 0x37
        /*0002*/ 	.short	(.L_11 - .L_10)
.L_10:
        /*0004*/ 	.word	0x0000007c


	//----- nvinfo : EIATTR_KPARAM_INFO
	.align		4
.L_11:
        /*0008*/ 	.byte	0x04, 0x17
        /*000a*/ 	.short	(.L_13 - .L_12)
.L_12:
        /*000c*/ 	.word	0x00000000
        /*0010*/ 	.short	0x0007
        /*0012*/ 	.short	0x0034
        /*0014*/ 	.byte	0x00, 0xf0, 0x11, 0x00


	//----- nvinfo : EIATTR_KPARAM_INFO
	.align		4
.L_13:
        /*0018*/ 	.byte	0x04, 0x17
        /*001a*/ 	.short	(.L_15 - .L_14)
.L_14:
        /*001c*/ 	.word	0x00000000
        /*0020*/ 	.short	0x0006
        /*0022*/ 	.short	0x0030
        /*0024*/ 	.byte	0x00, 0xf0, 0x11, 0x00


	//----- nvinfo : EIATTR_KPARAM_INFO
	.align		4
.L_15:
        /*0028*/ 	.byte	0x04, 0x17
        /*002a*/ 	.short	(.L_17 - .L_16)
.L_16:
        /*002c*/ 	.word	0x00000000
        /*0030*/ 	.short	0x0005
        /*0032*/ 	.short	0x0028
        /*0034*/ 	.byte	0x00, 0xf4, 0x21, 0x00


	//----- nvinfo : EIATTR_KPARAM_INFO
	.align		4
.L_17:
        /*0038*/ 	.byte	0x04, 0x17
        /*003a*/ 	.short	(.L_19 - .L_18)
.L_18:
        /*003c*/ 	.word	0x00000000
        /*0040*/ 	.short	0x0004
        /*0042*/ 	.short	0x0020
        /*0044*/ 	.byte	0x00, 0xf4, 0x21, 0x00


	//----- nvinfo : EIATTR_KPARAM_INFO
	.align		4
.L_19:
        /*0048*/ 	.byte	0x04, 0x17
        /*004a*/ 	.short	(.L_21 - .L_20)
.L_20:
        /*004c*/ 	.word	0x00000000
        /*0050*/ 	.short	0x0003
        /*0052*/ 	.short	0x0018
        /*0054*/ 	.byte	0x00, 0xf4, 0x21, 0x00


	//----- nvinfo : EIATTR_KPARAM_INFO
	.align		4
.L_21:
        /*0058*/ 	.byte	0x04, 0x17
        /*005a*/ 	.short	(.L_23 - .L_22)
.L_22:
        /*005c*/ 	.word	0x00000000
        /*0060*/ 	.short	0x0002
        /*0062*/ 	.short	0x0010
        /*0064*/ 	.byte	0x00, 0xf4, 0x21, 0x00


	//----- nvinfo : EIATTR_KPARAM_INFO
	.align		4
.L_23:
        /*0068*/ 	.byte	0x04, 0x17
        /*006a*/ 	.short	(.L_25 - .L_24)
.L_24:
        /*006c*/ 	.word	0x00000000
        /*0070*/ 	.short	0x0001
        /*0072*/ 	.short	0x0008
        /*0074*/ 	.byte	0x00, 0xf4, 0x21, 0x00


	//----- nvinfo : EIATTR_KPARAM_INFO
	.align		4
.L_25:
        /*0078*/ 	.byte	0x04, 0x17
        /*007a*/ 	.short	(.L_27 - .L_26)
.L_26:
        /*007c*/ 	.word	0x00000000
        /*0080*/ 	.short	0x0000
        /*0082*/ 	.short	0x0000
        /*0084*/ 	.byte	0x00, 0xf4, 0x21, 0x00


	//----- nvinfo : EIATTR_SPARSE_MMA_MASK
	.align		4
.L_27:
        /*0088*/ 	.byte	0x03, 0x50
        /*008a*/ 	.short	0x0000


	//----- nvinfo : EIATTR_MAXREG_COUNT
	.align		4
        /*008c*/ 	.byte	0x03, 0x1b
        /*008e*/ 	.short	0x00ff


	//----- nvinfo : EIATTR_EXIT_INSTR_OFFSETS
	.align		4
        /*0090*/ 	.byte	0x04, 0x1c
        /*0092*/ 	.short	(.L_29 - .L_28)


	//   ....[0]....
.L_28:
        /*0094*/ 	.word	0x000005e0


	//   ....[1]....
        /*0098*/ 	.word	0x00000680


	//----- nvinfo : EIATTR_REQNTID
	.align		4
.L_29:
        /*009c*/ 	.byte	0x04, 0x10
        /*009e*/ 	.short	(.L_31 - .L_30)
.L_30:
        /*00a0*/ 	.word	0x00000080
        /*00a4*/ 	.word	0x00000001
        /*00a8*/ 	.word	0x00000001


	//----- nvinfo : EIATTR_CBANK_PARAM_SIZE
	.align		4
.L_31:
        /*00ac*/ 	.byte	0x03, 0x19
        /*00ae*/ 	.short	0x0038


	//----- nvinfo : EIATTR_PARAM_CBANK
	.align		4
        /*00b0*/ 	.byte	0x04, 0x0a
        /*00b2*/ 	.short	(.L_33 - .L_32)
	.align		4
.L_32:
        /*00b4*/ 	.word	index@(.nv.constant0.triton_poi_fused__native_batch_norm_legit_no_training_relu_7)
        /*00b8*/ 	.short	0x0210
        /*00ba*/ 	.short	0x0038


	//----- nvinfo : EIATTR_SW_WAR
	.align		4
.L_33:
        /*00bc*/ 	.byte	0x04, 0x36
        /*00be*/ 	.short	(.L_35 - .L_34)
.L_34:
        /*00c0*/ 	.word	0x00000008
.L_35:


//--------------------- .nv.callgraph             --------------------------
	.section	.nv.callgraph,"",@"SHT_CUDA_CALLGRAPH"
	.align	4
	.sectionentsize	8
	.align		4
        /*0000*/ 	.word	0x00000000
	.align		4
        /*0004*/ 	.word	0xffffffff
	.align		4
        /*0008*/ 	.word	0x00000000
	.align		4
        /*000c*/ 	.word	0xfffffffe
	.align		4
        /*0010*/ 	.word	0x00000000
	.align		4
        /*0014*/ 	.word	0xfffffffd
	.align		4
        /*0018*/ 	.word	0x00000000
	.align		4
        /*001c*/ 	.word	0xfffffffc


//--------------------- .nv.constant4             --------------------------
	.section	.nv.constant4,"a",@progbits
	.align	8
	.align		8
.nv.constant4:
        /*0000*/ 	.dword	_$_str
	.align		8
        /*0008*/ 	.dword	_$_str_$_2


//--------------------- .text.triton_poi_fused__native_batch_norm_legit_no_training_relu_7 --------------------------
	.section	.text.triton_poi_fused__native_batch_norm_legit_no_training_relu_7,"ax",@progbits
	.sectionflags	@"SHF_BARRIERS=1"
	.align	128
        .global         triton_poi_fused__native_batch_norm_legit_no_training_relu_7
        .type           triton_poi_fused__native_batch_norm_legit_no_training_relu_7,@function
        .size           triton_poi_fused__native_batch_norm_legit_no_training_relu_7,(.L_x_1 - triton_poi_fused__native_batch_norm_legit_no_training_relu_7)
        .other          triton_poi_fused__native_batch_norm_legit_no_training_relu_7,@"STO_CUDA_ENTRY STV_DEFAULT"
triton_poi_fused__native_batch_norm_legit_no_training_relu_7:
.text.triton_poi_fused__native_batch_norm_legit_no_training_relu_7:
[----:B------:R-:W0:Y:S01]  /*0000*/  LDC R1, c[0x0][0x28] ;  /* 0x00000a00ff017b82 */ /* 0x000e220000000800 */
[----:B------:R-:W1:Y:S07]  /*0010*/  S2R R10, SR_TID.X ;  /* 0x00000000000a7919 */ /* 0x000e6e0000002100 */
[----:B------:R-:W2:Y:S01]  /*0020*/  LDC.64 R2, c[0x0][0x220] ;  /* 0x00008800ff027b82 */ /* 0x000ea20000000a00 */
[----:B------:R-:W-:Y:S01]  /*0030*/  ULDC.64 UR6, c[0x0][0x208] ;  /* 0x0000820000067ab9 */ /* 0x000fe20000000a00 */
[----:B------:R-:W3:Y:S01]  /*0040*/  S2R R0, SR_CTAID.Y ;  /* 0x0000000000007919 */ /* 0x000ee20000002600 */
[----:B------:R-:W4:Y:S05]  /*0050*/  S2R R8, SR_CTAID.X ;  /* 0x0000000000087919 */ /* 0x000f2a0000002500 */
[----:B------:R-:W5:Y:S08]  /*0060*/  LDC.64 R14, c[0x0][0x210] ;  /* 0x00008400ff0e7b82 */ /* 0x000f700000000a00 */
[----:B------:R-:W4:Y:S08]  /*0070*/  LDC.64 R18, c[0x0][0x218] ;  /* 0x00008600ff127b82 */ /* 0x000f300000000a00 */
[----:B------:R-:W5:Y:S01]  /*0080*/  LDC.64 R16, c[0x0][0x230] ;  /* 0x00008c00ff107b82 */ /* 0x000f620000000a00 */
[----:B-1----:R-:W-:-:S07]  /*0090*/  IMAD.SHL.U32 R9, R10, 0x2, RZ ;  /* 0x000000020a097824 */ /* 0x002fce00078e00ff */
[----:B------:R-:W1:Y:S01]  /*00a0*/  LDC.64 R12, c[0x0][0x228] ;  /* 0x00008a00ff0c7b82 */ /* 0x000e620000000a00 */
[----:B------:R-:W-:-:S04]  /*00b0*/  LOP3.LUT R9, R9, 0xfe, RZ, 0xc0, !PT ;  /* 0x000000fe09097812 */ /* 0x000fc800078ec0ff */
[----:B---3--:R-:W-:-:S04]  /*00c0*/  PRMT R4, R9, 0x6540, R0 ;  /* 0x0000654009047816 */ /* 0x008fc80000000000 */
[C---:B------:R-:W-:Y:S01]  /*00d0*/  ISETP.GE.AND P2, PT, R4.reuse, 0x500, PT ;  /* 0x000005000400780c */ /* 0x040fe20003f46270 */
[----:B------:R-:W-:-:S05]  /*00e0*/  IMAD.HI R5, R4, 0x66666667, RZ ;  /* 0x6666666704057827 */ /* 0x000fca00078e02ff */
[----:B------:R-:W-:-:S04]  /*00f0*/  SHF.R.U32.HI R6, RZ, 0x1f, R5 ;  /* 0x0000001fff067819 */ /* 0x000fc80000011605 */
[----:B------:R-:W-:Y:S02]  /*0100*/  LEA.HI.SX32 R5, R5, R6, 0x19 ;  /* 0x0000000605057211 */ /* 0x000fe400078fcaff */
[----:B------:R-:W-:-:S03]  /*0110*/  CS2R R6, SRZ ;  /* 0x0000000000067805 */ /* 0x000fc6000001ff00 */
[----:B------:R-:W-:-:S04]  /*0120*/  IMAD R11, R5, -0x140, R4 ;  /* 0xfffffec0050b7824 */ /* 0x000fc800078e0204 */
[----:B--2---:R-:W-:-:S05]  /*0130*/  IMAD.WIDE R2, R11, 0x4, R2 ;  /* 0x000000040b027825 */ /* 0x004fca00078e0202 */
[----:B------:R2:W3:Y:S01]  /*0140*/  @!P2 LDG.E.EL.64 R6, desc[UR6][R2.64] ;  /* 0x000000060206a981 */ /* 0x0004e2000c2e1b00 */
[C---:B----4-:R-:W-:Y:S01]  /*0150*/  ISETP.GE.AND P0, PT, R8.reuse, 0x10, PT ;  /* 0x000000100800780c */ /* 0x050fe20003f06270 */
[----:B------:R-:W-:Y:S02]  /*0160*/  IMAD R20, R8, 0x140, R11 ;  /* 0x0000014008147824 */ /* 0x000fe400078e020b */
[----:B0----5:R-:W-:Y:S01]  /*0170*/  IMAD.WIDE R22, R11, 0x4, R16 ;  /* 0x000000040b167825 */ /* 0x021fe200078e0210 */
[----:B------:R-:W-:-:S03]  /*0180*/  ISETP.LT.AND P1, PT, R4, 0x500, !P0 ;  /* 0x000005000400780c */ /* 0x000fc60004721270 */
[----:B------:R-:W-:Y:S01]  /*0190*/  IMAD R5, R5, 0x1400, R20 ;  /* 0x0000140005057824 */ /* 0x000fe200078e0214 */
[----:B--2---:R-:W-:Y:S01]  /*01a0*/  CS2R R2, SRZ ;  /* 0x0000000000027805 */ /* 0x004fe2000001ff00 */
[----:B------:R-:W-:-:S04]  /*01b0*/  IMAD.WIDE R20, R11, 0x4, R18 ;  /* 0x000000040b147825 */ /* 0x000fc800078e0212 */
[----:B------:R-:W-:Y:S01]  /*01c0*/  IMAD.WIDE R14, R5, 0x4, R14 ;  /* 0x00000004050e7825 */ /* 0x000fe200078e020e */
[----:B------:R-:W-:Y:S02]  /*01d0*/  CS2R R4, SRZ ;  /* 0x0000000000047805 */ /* 0x000fe4000001ff00 */
[----:B------:R-:W-:Y:S01]  /*01e0*/  CS2R R16, SRZ ;  /* 0x0000000000107805 */ /* 0x000fe2000001ff00 */
[----:B-1----:R-:W-:Y:S01]  /*01f0*/  IMAD.WIDE R12, R11, 0x4, R12 ;  /* 0x000000040b0c7825 */ /* 0x002fe200078e020c */
[----:B------:R-:W2:Y:S01]  /*0200*/  @P1 LDG.E.EL.64 R2, desc[UR6][R14.64] ;  /* 0x000000060e021981 */ /* 0x000ea2000c2e1b00 */
[----:B------:R-:W-:-:S03]  /*0210*/  CS2R R18, SRZ ;  /* 0x0000000000127805 */ /* 0x000fc6000001ff00 */
[----:B------:R-:W2:Y:S04]  /*0220*/  @!P2 LDG.E.EL.64 R4, desc[UR6][R20.64] ;  /* 0x000000061404a981 */ /* 0x000ea8000c2e1b00 */
[----:B------:R0:W4:Y:S04]  /*0230*/  @!P2 LDG.E.EL.64 R16, desc[UR6][R12.64] ;  /* 0x000000060c10a981 */ /* 0x000128000c2e1b00 */
[----:B------:R-:W4:Y:S01]  /*0240*/  @!P2 LDG.E.EL.64 R18, desc[UR6][R22.64] ;  /* 0x000000061612a981 */ /* 0x000f22000c2e1b00 */
[----:B------:R-:W1:Y:S01]  /*0250*/  S2UR UR5, SR_CgaCtaId ;  /* 0x00000000000579c3 */ /* 0x000e620000008800 */
[----:B------:R-:W-:Y:S01]  /*0260*/  UMOV UR4, 0x400 ;  /* 0x0000040000047882 */ /* 0x000fe20000000000 */
[----:B0-----:R-:W-:Y:S01]  /*0270*/  IMAD.MOV.U32 R13, RZ, RZ, 0x3e800000 ;  /* 0x3e800000ff0d7424 */ /* 0x001fe200078e00ff */
[----:B-1----:R-:W-:-:S06]  /*0280*/  UPRMT UR4, UR5, 0x654, UR4 ;  /* 0x0000065405047896 */ /* 0x002fcc0008000004 */
[----:B------:R-:W-:Y:S01]  /*0290*/  LEA R12, R9, UR4, 0x3 ;  /* 0x00000004090c7c11 */ /* 0x000fe2000f8e18ff */
[----:B---3--:R-:W-:Y:S01]  /*02a0*/  FADD R6, R6, 9.9999997473787516356e-06 ;  /* 0x3727c5ac06067421 */ /* 0x008fe20000000000 */
[----:B------:R-:W-:-:S03]  /*02b0*/  FADD R7, R7, 9.9999997473787516356e-06 ;  /* 0x3727c5ac07077421 */ /* 0x000fc60000000000 */
[----:B------:R-:W0:Y:S08]  /*02c0*/  MUFU.SQRT R11, R6 ;  /* 0x00000006000b7308 */ /* 0x000e300000002000 */
[----:B------:R-:W1:Y:S01]  /*02d0*/  MUFU.SQRT R14, R7 ;  /* 0x00000007000e7308 */ /* 0x000e620000002000 */
[C---:B0-----:R-:W-:Y:S02]  /*02e0*/  FSETP.GT.AND P1, PT, R11.reuse, 8.50705917302346158658e+37, PT ;  /* 0x7e8000000b00780b */ /* 0x041fe40003f24000 */
[----:B------:R-:W-:-:S02]  /*02f0*/  FSETP.GEU.AND P3, PT, R11, 1.175494350822287508e-38, PT ;  /* 0x008000000b00780b */ /* 0x000fc40003f6e000 */
[----:B------:R-:W-:Y:S01]  /*0300*/  FSEL R6, R13, 1, P1 ;  /* 0x3f8000000d067808 */ /* 0x000fe20000800000 */
[----:B--2---:R-:W-:Y:S01]  /*0310*/  FADD R2, -R4, R2 ;  /* 0x0000000204027221 */ /* 0x004fe20000000100 */
[----:B------:R-:W-:Y:S01]  /*0320*/  FADD R3, -R5, R3 ;  /* 0x0000000305037221 */ /* 0x000fe20000000100 */
[----:B------:R-:W-:Y:S02]  /*0330*/  LOP3.LUT R5, R10, 0x7f, RZ, 0xc0, !PT ;  /* 0x0000007f0a057812 */ /* 0x000fe400078ec0ff */
[C---:B-1----:R-:W-:Y:S02]  /*0340*/  FSETP.GT.AND P2, PT, R14.reuse, 8.50705917302346158658e+37, PT ;  /* 0x7e8000000e00780b */ /* 0x042fe40003f44000 */
[----:B------:R-:W-:Y:S02]  /*0350*/  FSETP.GEU.AND P4, PT, R14, 1.175494350822287508e-38, PT ;  /* 0x008000000e00780b */ /* 0x000fe40003f8e000 */
[----:B------:R-:W-:Y:S01]  /*0360*/  @P1 FMUL R11, R11, 0.25 ;  /* 0x3e8000000b0b1820 */ /* 0x000fe20000400000 */
[----:B------:R-:W-:Y:S01]  /*0370*/  FSEL R13, R13, 1, P2 ;  /* 0x3f8000000d0d7808 */ /* 0x000fe20001000000 */
[----:B------:R-:W-:-:S02]  /*0380*/  @!P3 FMUL R6, R6, 16777216 ;  /* 0x4b8000000606b820 */ /* 0x000fc40000400000 */
[----:B------:R-:W-:-:S05]  /*0390*/  @!P3 FMUL R11, R11, 16777216 ;  /* 0x4b8000000b0bb820 */ /* 0x000fca0000400000 */
[----:B------:R-:W-:Y:S01]  /*03a0*/  @P2 FMUL R14, R14, 0.25 ;  /* 0x3e8000000e0e2820 */ /* 0x000fe20000400000 */
[----:B------:R-:W0:Y:S01]  /*03b0*/  MUFU.RCP R11, R11 ;  /* 0x0000000b000b7308 */ /* 0x000e220000001000 */
[----:B------:R-:W-:Y:S02]  /*03c0*/  @!P4 FMUL R13, R13, 16777216 ;  /* 0x4b8000000d0dc820 */ /* 0x000fe40000400000 */
[----:B------:R-:W-:-:S06]  /*03d0*/  @!P4 FMUL R14, R14, 16777216 ;  /* 0x4b8000000e0ec820 */ /* 0x000fcc0000400000 */
[----:B------:R-:W1:Y:S01]  /*03e0*/  MUFU.RCP R14, R14 ;  /* 0x0000000e000e7308 */ /* 0x000e620000001000 */
[----:B0-----:R-:W-:-:S04]  /*03f0*/  FMUL R7, R11, R6 ;  /* 0x000000060b077220 */ /* 0x001fc80000400000 */
[----:B------:R-:W-:-:S04]  /*0400*/  FMUL R7, R2, R7 ;  /* 0x0000000702077220 */ /* 0x000fc80000400000 */
[----:B----4-:R-:W-:Y:S01]  /*0410*/  FFMA R7, R7, R16, R18 ;  /* 0x0000001007077223 */ /* 0x010fe20000000012 */
[----:B-1----:R-:W-:Y:S01]  /*0420*/  FMUL R4, R14, R13 ;  /* 0x0000000d0e047220 */ /* 0x002fe20000400000 */
[----:B------:R-:W-:-:S03]  /*0430*/  LEA R13, R5, UR4, 0x3 ;  /* 0x00000004050d7c11 */ /* 0x000fc6000f8e18ff */
[----:B------:R-:W-:Y:S01]  /*0440*/  FMUL R4, R3, R4 ;  /* 0x0000000403047220 */ /* 0x000fe20000400000 */
[C---:B------:R-:W-:Y:S01]  /*0450*/  FSETP.GEU.AND P1, PT, R7.reuse, RZ, PT ;  /* 0x000000ff0700720b */ /* 0x040fe20003f2e000 */
[----:B------:R-:W0:Y:S02]  /*0460*/  LDC.64 R2, c[0x0][0x238] ;  /* 0x00008e00ff027b82 */ /* 0x000e240000000a00 */
[----:B------:R-:W-:Y:S01]  /*0470*/  FFMA R4, R4, R17, R19 ;  /* 0x0000001104047223 */ /* 0x000fe20000000013 */
[----:B------:R-:W-:-:S04]  /*0480*/  FSEL R10, R7, RZ, P1 ;  /* 0x000000ff070a7208 */ /* 0x000fc80000800000 */
[C---:B------:R-:W-:Y:S01]  /*0490*/  FSETP.GEU.AND P2, PT, R4.reuse, RZ, PT ;  /* 0x000000ff0400720b */ /* 0x040fe20003f4e000 */
[----:B------:R1:W-:Y:S03]  /*04a0*/  STS [R12], R10 ;  /* 0x0000000a0c007388 */ /* 0x0003e60000000800 */
[----:B------:R-:W-:Y:S02]  /*04b0*/  FSEL R11, R4, RZ, P2 ;  /* 0x000000ff040b7208 */ /* 0x000fe40001000000 */
[----:B------:R-:W-:Y:S02]  /*04c0*/  PRMT R4, R5, 0x6540, R0 ;  /* 0x0000654005047816 */ /* 0x000fe40000000000 */
[----:B------:R-:W-:Y:S01]  /*04d0*/  SHF.L.U32 R0, R0, 0x8, RZ ;  /* 0x0000000800007819 */ /* 0x000fe200000006ff */
[----:B------:R-:W-:Y:S01]  /*04e0*/  STS [R12+0x8], R11 ;  /* 0x0000080b0c007388 */ /* 0x000fe20000000800 */
[----:B------:R-:W-:Y:S01]  /*04f0*/  BAR.SYNC.DEFER_BLOCKING 0x0 ;  /* 0x0000000000007b1d */ /* 0x000fe20000010000 */
[C---:B------:R-:W-:Y:S01]  /*0500*/  IMAD.HI R6, R4.reuse, 0x66666667, RZ ;  /* 0x6666666704067827 */ /* 0x040fe200078e02ff */
[----:B------:R-:W-:-:S04]  /*0510*/  ISETP.LT.AND P1, PT, R4, 0x500, !P0 ;  /* 0x000005000400780c */ /* 0x000fc80004721270 */
[----:B------:R-:W-:-:S04]  /*0520*/  SHF.R.U32.HI R7, RZ, 0x1f, R6 ;  /* 0x0000001fff077819 */ /* 0x000fc80000011606 */
[----:B------:R-:W-:Y:S02]  /*0530*/  LEA.HI.SX32 R7, R6, R7, 0x19 ;  /* 0x0000000706077211 */ /* 0x000fe400078fcaff */
[----:B------:R-:W-:Y:S02]  /*0540*/  LOP3.LUT R6, R0, 0x80, R5, 0xfe, !PT ;  /* 0x0000008000067812 */ /* 0x000fe400078efe05 */
[----:B------:R-:W-:Y:S01]  /*0550*/  LOP3.LUT R0, R5, 0x80, RZ, 0xfc, !PT ;  /* 0x0000008005007812 */ /* 0x000fe200078efcff */
[----:B------:R-:W-:Y:S01]  /*0560*/  IMAD R9, R7, -0x140, R4 ;  /* 0xfffffec007097824 */ /* 0x000fe200078e0204 */
[----:B------:R-:W-:-:S03]  /*0570*/  ISETP.LT.AND P0, PT, R6, 0x500, !P0 ;  /* 0x000005000600780c */ /* 0x000fc60004701270 */
[----:B-1----:R-:W-:Y:S01]  /*0580*/  IMAD R10, R9, 0x10, R8 ;  /* 0x00000010090a7824 */ /* 0x002fe200078e0208 */
[----:B------:R-:W-:Y:S01]  /*0590*/  LEA R9, R0, UR4, 0x3 ;  /* 0x0000000400097c11 */ /* 0x000fe2000f8e18ff */
[----:B------:R-:W1:Y:S03]  /*05a0*/  LDS R13, [R13] ;  /* 0x000000000d0d7984 */ /* 0x000e660000000800 */
[----:B------:R-:W-:-:S05]  /*05b0*/  LEA R7, R7, R10, 0xf ;  /* 0x0000000a07077211 */ /* 0x000fca00078e78ff */
[----:B0-----:R-:W-:-:S05]  /*05c0*/  IMAD.WIDE R4, R7, 0x4, R2 ;  /* 0x0000000407047825 */ /* 0x001fca00078e0202 */
[----:B-1----:R0:W-:Y:S02]  /*05d0*/  @P1 STG.E desc[UR6][R4.64], R13 ;  /* 0x0000000d04001986 */ /* 0x0021e4000c101906 */
[----:B0-----:R-:W-:Y:S05]  /*05e0*/  @!P0 EXIT ;  /* 0x000000000000894d */ /* 0x001fea0003800000 */
[----:B------:R-:W1:Y:S01]  /*05f0*/  LDS R9, [R9] ;  /* 0x0000000009097984 */ /* 0x000e620000000800 */
[----:B------:R-:W-:-:S05]  /*0600*/  IMAD.HI R0, R6, 0x66666667, RZ ;  /* 0x6666666706007827 */ /* 0x000fca00078e02ff */
[----:B0-----:R-:W-:-:S04]  /*0610*/  SHF.R.U32.HI R5, RZ, 0x1f, R0 ;  /* 0x0000001fff057819 */ /* 0x001fc80000011600 */
[----:B------:R-:W-:-:S05]  /*0620*/  LEA.HI.SX32 R5, R0, R5, 0x19 ;  /* 0x0000000500057211 */ /* 0x000fca00078fcaff */
[----:B------:R-:W-:-:S04]  /*0630*/  IMAD R7, R5, -0x140, R6 ;  /* 0xfffffec005077824 */ /* 0x000fc800078e0206 */
[----:B------:R-:W-:-:S05]  /*0640*/  IMAD R8, R7, 0x10, R8 ;  /* 0x0000001007087824 */ /* 0x000fca00078e0208 */
[----:B------:R-:W-:-:S05]  /*0650*/  LEA R5, R5, R8, 0xf ;  /* 0x0000000805057211 */ /* 0x000fca00078e78ff */
[----:B------:R-:W-:-:S05]  /*0660*/  IMAD.WIDE R2, R5, 0x4, R2 ;  /* 0x0000000405027825 */ /* 0x000fca00078e0202 */
[----:B-1----:R-:W-:Y:S01]  /*0670*/  STG.E desc[UR6][R2.64], R9 ;  /* 0x0000000902007986 */ /* 0x002fe2000c101906 */
[----:B------:R-:W-:Y:S05]  /*0680*/  EXIT ;  /* 0x000000000000794d */ /* 0x000fea0003800000 */
.L_x_0:
[----:B------:R-:W-:-:S00]  /*0690*/  BRA `(.L_x_0) ;  /* 0xfffffffc00fc7947 */ /* 0x000fc0000383ffff */
[----:B------:R-:W-:-:S00]  /*06a0*/  NOP ;  /* 0x0000000000007918 */ /* 0x000fc00000000000 */
        /* <DEDUP_REMOVED lines=13> */
.L_x_1:


//--------------------- .nv.global.init           --------------------------
	.section	.nv.global.init,"aw",@progbits
.nv.global.init:
	.type		_$_str,@object
	.size		_$_str,(_$_str_$_2 - _$_str)
_$_str:
        /*0000*/ 	.byte	0x5f, 0x5f, 0x43, 0x55, 0x44, 0x41, 0x5f, 0x46, 0x54, 0x5a, 0x00
	.type		_$_str_$_2,@object
	.size		_$_str_$_2,(.L_1 - _$_str_$_2)
_$_str_$_2:
        /*000b*/ 	.byte	0x5f, 0x5f, 0x43, 0x55, 0x44, 0x41, 0x5f, 0x50, 0x52, 0x45, 0x43, 0x5f, 0x53, 0x51, 0x52, 0x54
        /*001b*/ 	.byte	0x00
.L_1:


//--------------------- .nv.shared.triton_poi_fused__native_batch_norm_legit_no_training_relu_7 --------------------------
	.section	.nv.shared.triton_poi_fused__native_batch_norm_legit_no_training_relu_7,"aw",@nobits
	.sectionflags	@""
	.align	16
	.zero		1024


//--------------------- .nv.constant0.triton_poi_fused__native_batch_norm_legit_no_training_relu_7 --------------------------
	.section	.nv.constant0.triton_poi_fused__native_batch_norm_legit_no_training_relu_7,"a",@progbits
	.sectionflags	@""
	.align	4
.nv.constant0.triton_poi_fused__native_batch_norm_legit_no_training_relu_7:
	.zero		584
